//
// Generated by NVIDIA NVVM Compiler
//
// Compiler Build ID: CL-36424714
// Cuda compilation tools, release 13.0, V13.0.88
// Based on NVVM 20.0.0
//

.version 9.0
.target sm_100
.address_size 64

	// .globl	_Z16compute_poly_gpuPfiS_i

.visible .entry _Z16compute_poly_gpuPfiS_i(
	.param .u64 .ptr .align 1 _Z16compute_poly_gpuPfiS_i_param_0,
	.param .u32 _Z16compute_poly_gpuPfiS_i_param_1,
	.param .u64 .ptr .align 1 _Z16compute_poly_gpuPfiS_i_param_2,
	.param .u32 _Z16compute_poly_gpuPfiS_i_param_3
)
{
	.reg .pred 	%p<11>;
	.reg .b32 	%r<28>;
	.reg .b32 	%f<125>;
	.reg .b64 	%rd<20>;

	ld.param.u64 	%rd9, [_Z16compute_poly_gpuPfiS_i_param_0];
	ld.param.u32 	%r18, [_Z16compute_poly_gpuPfiS_i_param_1];
	ld.param.u64 	%rd10, [_Z16compute_poly_gpuPfiS_i_param_2];
	ld.param.u32 	%r17, [_Z16compute_poly_gpuPfiS_i_param_3];
	cvta.to.global.u64 	%rd1, %rd10;
	mov.u32 	%r19, %ctaid.x;
	mov.u32 	%r20, %ntid.x;
	mov.u32 	%r21, %tid.x;
	mad.lo.s32 	%r1, %r19, %r20, %r21;
	setp.ge.s32 	%p1, %r1, %r18;
	@%p1 bra 	$L__BB0_15;
	cvta.to.global.u64 	%rd11, %rd9;
	mul.wide.s32 	%rd12, %r1, 4;
	add.s64 	%rd2, %rd11, %rd12;
	ld.global.f32 	%f1, [%rd2];
	setp.lt.s32 	%p2, %r17, 1;
	mov.f32 	%f124, 0f00000000;
	@%p2 bra 	$L__BB0_14;
	and.b32  	%r2, %r17, 15;
	setp.lt.u32 	%p3, %r17, 16;
	mov.f32 	%f124, 0f00000000;
	mov.f32 	%f114, 0f3F800000;
	mov.b32 	%r25, 0;
	@%p3 bra 	$L__BB0_5;
	and.b32  	%r25, %r17, 2147483632;
	neg.s32 	%r23, %r25;
	add.s64 	%rd18, %rd1, 32;
	mov.f32 	%f124, 0f00000000;
	mov.f32 	%f114, 0f3F800000;
$L__BB0_4:
	.pragma "nounroll";
	ld.global.f32 	%f30, [%rd18+-32];
	fma.rn.f32 	%f31, %f114, %f30, %f124;
	mul.f32 	%f32, %f1, %f114;
	ld.global.f32 	%f33, [%rd18+-28];
	fma.rn.f32 	%f34, %f32, %f33, %f31;
	mul.f32 	%f35, %f1, %f32;
	ld.global.f32 	%f36, [%rd18+-24];
	fma.rn.f32 	%f37, %f35, %f36, %f34;
	mul.f32 	%f38, %f1, %f35;
	ld.global.f32 	%f39, [%rd18+-20];
	fma.rn.f32 	%f40, %f38, %f39, %f37;
	mul.f32 	%f41, %f1, %f38;
	ld.global.f32 	%f42, [%rd18+-16];
	fma.rn.f32 	%f43, %f41, %f42, %f40;
	mul.f32 	%f44, %f1, %f41;
	ld.global.f32 	%f45, [%rd18+-12];
	fma.rn.f32 	%f46, %f44, %f45, %f43;
	mul.f32 	%f47, %f1, %f44;
	ld.global.f32 	%f48, [%rd18+-8];
	fma.rn.f32 	%f49, %f47, %f48, %f46;
	mul.f32 	%f50, %f1, %f47;
	ld.global.f32 	%f51, [%rd18+-4];
	fma.rn.f32 	%f52, %f50, %f51, %f49;
	mul.f32 	%f53, %f1, %f50;
	ld.global.f32 	%f54, [%rd18];
	fma.rn.f32 	%f55, %f53, %f54, %f52;
	mul.f32 	%f56, %f1, %f53;
	ld.global.f32 	%f57, [%rd18+4];
	fma.rn.f32 	%f58, %f56, %f57, %f55;
	mul.f32 	%f59, %f1, %f56;
	ld.global.f32 	%f60, [%rd18+8];
	fma.rn.f32 	%f61, %f59, %f60, %f58;
	mul.f32 	%f62, %f1, %f59;
	ld.global.f32 	%f63, [%rd18+12];
	fma.rn.f32 	%f64, %f62, %f63, %f61;
	mul.f32 	%f65, %f1, %f62;
	ld.global.f32 	%f66, [%rd18+16];
	fma.rn.f32 	%f67, %f65, %f66, %f64;
	mul.f32 	%f68, %f1, %f65;
	ld.global.f32 	%f69, [%rd18+20];
	fma.rn.f32 	%f70, %f68, %f69, %f67;
	mul.f32 	%f71, %f1, %f68;
	ld.global.f32 	%f72, [%rd18+24];
	fma.rn.f32 	%f73, %f71, %f72, %f70;
	mul.f32 	%f74, %f1, %f71;
	ld.global.f32 	%f75, [%rd18+28];
	fma.rn.f32 	%f124, %f74, %f75, %f73;
	mul.f32 	%f114, %f1, %f74;
	add.s32 	%r23, %r23, 16;
	add.s64 	%rd18, %rd18, 64;
	setp.ne.s32 	%p4, %r23, 0;
	@%p4 bra 	$L__BB0_4;
$L__BB0_5:
	setp.eq.s32 	%p5, %r2, 0;
	@%p5 bra 	$L__BB0_14;
	and.b32  	%r8, %r17, 7;
	setp.lt.u32 	%p6, %r2, 8;
	@%p6 bra 	$L__BB0_8;
	mul.wide.u32 	%rd13, %r25, 4;
	add.s64 	%rd14, %rd1, %rd13;
	ld.global.f32 	%f77, [%rd14];
	fma.rn.f32 	%f78, %f114, %f77, %f124;
	mul.f32 	%f79, %f1, %f114;
	ld.global.f32 	%f80, [%rd14+4];
	fma.rn.f32 	%f81, %f79, %f80, %f78;
	mul.f32 	%f82, %f1, %f79;
	ld.global.f32 	%f83, [%rd14+8];
	fma.rn.f32 	%f84, %f82, %f83, %f81;
	mul.f32 	%f85, %f1, %f82;
	ld.global.f32 	%f86, [%rd14+12];
	fma.rn.f32 	%f87, %f85, %f86, %f84;
	mul.f32 	%f88, %f1, %f85;
	ld.global.f32 	%f89, [%rd14+16];
	fma.rn.f32 	%f90, %f88, %f89, %f87;
	mul.f32 	%f91, %f1, %f88;
	ld.global.f32 	%f92, [%rd14+20];
	fma.rn.f32 	%f93, %f91, %f92, %f90;
	mul.f32 	%f94, %f1, %f91;
	ld.global.f32 	%f95, [%rd14+24];
	fma.rn.f32 	%f96, %f94, %f95, %f93;
	mul.f32 	%f97, %f1, %f94;
	ld.global.f32 	%f98, [%rd14+28];
	fma.rn.f32 	%f124, %f97, %f98, %f96;
	mul.f32 	%f114, %f1, %f97;
	add.s32 	%r25, %r25, 8;
$L__BB0_8:
	setp.eq.s32 	%p7, %r8, 0;
	@%p7 bra 	$L__BB0_14;
	and.b32  	%r11, %r17, 3;
	setp.lt.u32 	%p8, %r8, 4;
	@%p8 bra 	$L__BB0_11;
	mul.wide.u32 	%rd15, %r25, 4;
	add.s64 	%rd16, %rd1, %rd15;
	ld.global.f32 	%f100, [%rd16];
	fma.rn.f32 	%f101, %f114, %f100, %f124;
	mul.f32 	%f102, %f1, %f114;
	ld.global.f32 	%f103, [%rd16+4];
	fma.rn.f32 	%f104, %f102, %f103, %f101;
	mul.f32 	%f105, %f1, %f102;
	ld.global.f32 	%f106, [%rd16+8];
	fma.rn.f32 	%f107, %f105, %f106, %f104;
	mul.f32 	%f108, %f1, %f105;
	ld.global.f32 	%f109, [%rd16+12];
	fma.rn.f32 	%f124, %f108, %f109, %f107;
	mul.f32 	%f114, %f1, %f108;
	add.s32 	%r25, %r25, 4;
$L__BB0_11:
	setp.eq.s32 	%p9, %r11, 0;
	@%p9 bra 	$L__BB0_14;
	mul.wide.u32 	%rd17, %r25, 4;
	add.s64 	%rd19, %rd1, %rd17;
	neg.s32 	%r27, %r11;
$L__BB0_13:
	.pragma "nounroll";
	ld.global.f32 	%f110, [%rd19];
	fma.rn.f32 	%f124, %f114, %f110, %f124;
	mul.f32 	%f114, %f1, %f114;
	add.s64 	%rd19, %rd19, 4;
	add.s32 	%r27, %r27, 1;
	setp.ne.s32 	%p10, %r27, 0;
	@%p10 bra 	$L__BB0_13;
$L__BB0_14:
	st.global.f32 	[%rd2], %f124;
$L__BB0_15:
	ret;

}


// ===== COMPILED SASS (sm_100) =====

	.target	sm_100

	.elftype	@"ET_EXEC"


//--------------------- .note.nv.tkinfo           --------------------------
	.section	.note.nv.tkinfo,"",@"SHT_NOTE"
	.sectionflags	@"SHF_NOTE_NV_TKINFO"
	.tkinfo
        /*0018*/ 	.word	0x00000002
        /*0030*/ 	.string	""
        /*0030*/ 	.string	"ptxas"
        /*0030*/ 	.string	"Cuda compilation tools, release 13.0, V13.0.88"
        /*0030*/ 	.string	"Build cuda_13.0.r13.0/compiler.36424714_0"
        /*0030*/ 	.string	"-arch sm_100 -m 64 "



//--------------------- .note.nv.cuinfo           --------------------------
	.section	.note.nv.cuinfo,"",@"SHT_NOTE"
	.sectionflags	@"SHF_NOTE_NV_CUINFO"
        /*0018*/ 	.short	0x0002
        /*001a*/ 	.short	0x0064
        /*001c*/ 	.short	0x0082
	.zero		2


//--------------------- .nv.info                  --------------------------
	.section	.nv.info,"",@"SHT_CUDA_INFO"
	.align	4


	//----- nvinfo : EIATTR_REGCOUNT
	.align		4
        /*0000*/ 	.byte	0x04, 0x2f
        /*0002*/ 	.short	(.L_1 - .L_0)
	.align		4
.L_0:
        /*0004*/ 	.word	index@(_Z16compute_poly_gpuPfiS_i)
        /*0008*/ 	.word	0x0000001b


	//----- nvinfo : EIATTR_FRAME_SIZE
	.align		4
.L_1:
        /*000c*/ 	.byte	0x04, 0x11
        /*000e*/ 	.short	(.L_3 - .L_2)
	.align		4
.L_2:
        /*0010*/ 	.word	index@(_Z16compute_poly_gpuPfiS_i)
        /*0014*/ 	.word	0x00000000


	//----- nvinfo : EIATTR_MIN_STACK_SIZE
	.align		4
.L_3:
        /*0018*/ 	.byte	0x04, 0x12
        /*001a*/ 	.short	(.L_5 - .L_4)
	.align		4
.L_4:
        /*001c*/ 	.word	index@(_Z16compute_poly_gpuPfiS_i)
        /*0020*/ 	.word	0x00000000
.L_5:


//--------------------- .nv.compat                --------------------------
	.section	.nv.compat,"",@"SHT_CUDA_COMPAT_INFO"
	.align	4
        /*0000*/ 	.byte	0x02, 0x09, 0x00, 0x00, 0x02, 0x02, 0x01, 0x00, 0x02, 0x05, 0x05, 0x00, 0x03, 0x07, 0x01, 0x01
        /*0010*/ 	.byte	0x02, 0x03, 0x00, 0x00, 0x02, 0x06, 0x01, 0x00, 0x04, 0x0b, 0x08, 0x00, 0x09, 0x00, 0x00, 0x00
        /*0020*/ 	.byte	0x00, 0x00, 0x00, 0x00


//--------------------- .nv.info._Z16compute_poly_gpuPfiS_i --------------------------
	.section	.nv.info._Z16compute_poly_gpuPfiS_i,"",@"SHT_CUDA_INFO"
	.sectionflags	@""
	.align	4


	//----- nvinfo : EIATTR_CUDA_API_VERSION
	.align		4
        /*0000*/ 	.byte	0x04, 0x37
        /*0002*/ 	.short	(.L_7 - .L_6)
.L_6:
        /*0004*/ 	.word	0x00000082


	//----- nvinfo : EIATTR_KPARAM_INFO
	.align		4
.L_7:
        /*0008*/ 	.byte	0x04, 0x17
        /*000a*/ 	.short	(.L_9 - .L_8)
.L_8:
        /*000c*/ 	.word	0x00000000
        /*0010*/ 	.short	0x0003
        /*0012*/ 	.short	0x0018
        /*0014*/ 	.byte	0x00, 0xf0, 0x11, 0x00


	//----- nvinfo : EIATTR_KPARAM_INFO
	.align		4
.L_9:
        /*0018*/ 	.byte	0x04, 0x17
        /*001a*/ 	.short	(.L_11 - .L_10)
.L_10:
        /*001c*/ 	.word	0x00000000
        /*0020*/ 	.short	0x0002
        /*0022*/ 	.short	0x0010
        /*0024*/ 	.byte	0x00, 0xf5, 0x21, 0x00


	//----- nvinfo : EIATTR_KPARAM_INFO
	.align		4
.L_11:
        /*0028*/ 	.byte	0x04, 0x17
        /*002a*/ 	.short	(.L_13 - .L_12)
.L_12:
        /*002c*/ 	.word	0x00000000
        /*0030*/ 	.short	0x0001
        /*0032*/ 	.short	0x0008
        /*0034*/ 	.byte	0x00, 0xf0, 0x11, 0x00


	//----- nvinfo : EIATTR_KPARAM_INFO
	.align		4
.L_13:
        /*0038*/ 	.byte	0x04, 0x17
        /*003a*/ 	.short	(.L_15 - .L_14)
.L_14:
        /*003c*/ 	.word	0x00000000
        /*0040*/ 	.short	0x0000
        /*0042*/ 	.short	0x0000
        /*0044*/ 	.byte	0x00, 0xf5, 0x21, 0x00


	//----- nvinfo : EIATTR_SPARSE_MMA_MASK
	.align		4
.L_15:
        /*0048*/ 	.byte	0x03, 0x50
        /*004a*/ 	.short	0x0000


	//----- nvinfo : EIATTR_MAXREG_COUNT
	.align		4
        /*004c*/ 	.byte	0x03, 0x1b
        /*004e*/ 	.short	0x00ff


	//----- nvinfo : EIATTR_MERCURY_ISA_VERSION
	.align		4
        /*0050*/ 	.byte	0x03, 0x5f
        /*0052*/ 	.short	0x0101


	//----- nvinfo : EIATTR_VRC_CTA_INIT_COUNT
	.align		4
        /*0054*/ 	.byte	0x02, 0x4a
	.zero		1
	.zero		1


	//----- nvinfo : EIATTR_EXIT_INSTR_OFFSETS
	.align		4
        /*0058*/ 	.byte	0x04, 0x1c
        /*005a*/ 	.short	(.L_17 - .L_16)


	//   ....[0]....
.L_16:
        /*005c*/ 	.word	0x00000070


	//   ....[1]....
        /*0060*/ 	.word	0x00000990


	//----- nvinfo : EIATTR_CBANK_PARAM_SIZE
	.align		4
.L_17:
        /*0064*/ 	.byte	0x03, 0x19
        /*0066*/ 	.short	0x001c


	//----- nvinfo : EIATTR_PARAM_CBANK
	.align		4
        /*0068*/ 	.byte	0x04, 0x0a
        /*006a*/ 	.short	(.L_19 - .L_18)
	.align		4
.L_18:
        /*006c*/ 	.word	index@(.nv.constant0._Z16compute_poly_gpuPfiS_i)
        /*0070*/ 	.short	0x0380
        /*0072*/ 	.short	0x001c


	//----- nvinfo : EIATTR_SW_WAR
	.align		4
.L_19:
        /*0074*/ 	.byte	0x04, 0x36
        /*0076*/ 	.short	(.L_21 - .L_20)
.L_20:
        /*0078*/ 	.word	0x00000008
.L_21:


//--------------------- .nv.callgraph             --------------------------
	.section	.nv.callgraph,"",@"SHT_CUDA_CALLGRAPH"
	.align	4
	.sectionentsize	8
	.align		4
        /*0000*/ 	.word	0x00000000
	.align		4
        /*0004*/ 	.word	0xffffffff
	.align		4
        /*0008*/ 	.word	0x00000000
	.align		4
        /*000c*/ 	.word	0xfffffffe
	.align		4
        /*0010*/ 	.word	0x00000000
	.align		4
        /*0014*/ 	.word	0xfffffffd
	.align		4
        /*0018*/ 	.word	0x00000000
	.align		4
        /*001c*/ 	.word	0xfffffffc


//--------------------- .text._Z16compute_poly_gpuPfiS_i --------------------------
	.section	.text._Z16compute_poly_gpuPfiS_i,"ax",@progbits
	.align	128
        .global         _Z16compute_poly_gpuPfiS_i
        .type           _Z16compute_poly_gpuPfiS_i,@function
        .size           _Z16compute_poly_gpuPfiS_i,(.L_x_7 - _Z16compute_poly_gpuPfiS_i)
        .other          _Z16compute_poly_gpuPfiS_i,@"STO_CUDA_ENTRY STV_DEFAULT"
_Z16compute_poly_gpuPfiS_i:
.text._Z16compute_poly_gpuPfiS_i:
[----:B------:R-:W-:Y:S01]  /*0000*/  LDC R1, c[0x0][0x37c] ;  /* 0x0000df00ff017b82 */ /* 0x000fe20000000800 */
[----:B------:R-:W0:Y:S07]  /*0010*/  S2R R0, SR_TID.X ;  /* 0x0000000000007919 */ /* 0x000e2e0000002100 */
[----:B------:R-:W0:Y:S01]  /*0020*/  S2UR UR4, SR_CTAID.X ;  /* 0x00000000000479c3 */ /* 0x000e220000002500 */
[----:B------:R-:W1:Y:S07]  /*0030*/  LDCU UR5, c[0x0][0x388] ;  /* 0x00007100ff0577ac */ /* 0x000e6e0008000800 */
[----:B------:R-:W0:Y:S02]  /*0040*/  LDC R5, c[0x0][0x360] ;  /* 0x0000d800ff057b82 */ /* 0x000e240000000800 */
[----:B0-----:R-:W-:-:S05]  /*0050*/  IMAD R5, R5, UR4, R0 ;  /* 0x0000000405057c24 */ /* 0x001fca000f8e0200 */
[----:B-1----:R-:W-:-:S13]  /*0060*/  ISETP.GE.AND P0, PT, R5, UR5, PT ;  /* 0x0000000505007c0c */ /* 0x002fda000bf06270 */
[----:B------:R-:W-:Y:S05]  /*0070*/  @P0 EXIT ;  /* 0x000000000000094d */ /* 0x000fea0003800000 */
[----:B------:R-:W0:Y:S01]  /*0080*/  LDCU UR6, c[0x0][0x398] ;  /* 0x00007300ff0677ac */ /* 0x000e220008000800 */
[----:B------:R-:W1:Y:S01]  /*0090*/  LDC.64 R2, c[0x0][0x380] ;  /* 0x0000e000ff027b82 */ /* 0x000e620000000a00 */
[----:B------:R-:W-:Y:S01]  /*00a0*/  HFMA2 R7, -RZ, RZ, 0, 0 ;  /* 0x00000000ff077431 */ /* 0x000fe200000001ff */
[----:B------:R-:W2:Y:S01]  /*00b0*/  LDCU.64 UR10, c[0x0][0x358] ;  /* 0x00006b00ff0a77ac */ /* 0x000ea20008000a00 */
[----:B0-----:R-:W-:Y:S01]  /*00c0*/  UISETP.GE.AND UP0, UPT, UR6, 0x1, UPT ;  /* 0x000000010600788c */ /* 0x001fe2000bf06270 */
[----:B-1----:R-:W-:-:S08]  /*00d0*/  IMAD.WIDE R2, R5, 0x4, R2 ;  /* 0x0000000405027825 */ /* 0x002fd000078e0202 */
[----:B--2---:R-:W-:Y:S05]  /*00e0*/  BRA.U !UP0, `(.L_x_0) ;  /* 0x0000000908247547 */ /* 0x004fea000b800000 */
[----:B------:R0:W5:Y:S01]  /*00f0*/  LDG.E R0, desc[UR10][R2.64] ;  /* 0x0000000a02007981 */ /* 0x000162000c1e1900 */
[----:B------:R-:W-:Y:S01]  /*0100*/  UISETP.GE.U32.AND UP1, UPT, UR6, 0x10, UPT ;  /* 0x000000100600788c */ /* 0x000fe2000bf26070 */
[----:B------:R-:W-:Y:S01]  /*0110*/  MOV R7, RZ ;  /* 0x000000ff00077202 */ /* 0x000fe20000000f00 */
[----:B------:R-:W-:Y:S01]  /*0120*/  ULOP3.LUT UR7, UR6, 0xf, URZ, 0xc0, !UPT ;  /* 0x0000000f06077892 */ /* 0x000fe2000f8ec0ff */
[----:B------:R-:W-:Y:S02]  /*0130*/  MOV R6, 0x3f800000 ;  /* 0x3f80000000067802 */ /* 0x000fe40000000f00 */
[----:B------:R-:W-:Y:S01]  /*0140*/  MOV R8, RZ ;  /* 0x000000ff00087202 */ /* 0x000fe20000000f00 */
[----:B------:R-:W-:-:S03]  /*0150*/  UISETP.NE.AND UP0, UPT, UR7, URZ, UPT ;  /* 0x000000ff0700728c */ /* 0x000fc6000bf05270 */
[----:B0-----:R-:W-:Y:S08]  /*0160*/  BRA.U !UP1, `(.L_x_1) ;  /* 0x0000000109fc7547 */ /* 0x001ff0000b800000 */
[----:B------:R-:W0:Y:S01]  /*0170*/  LDCU.64 UR4, c[0x0][0x390] ;  /* 0x00007200ff0477ac */ /* 0x000e220008000a00 */
[----:B------:R-:W-:Y:S01]  /*0180*/  HFMA2 R6, -RZ, RZ, 1.875, 0 ;  /* 0x3f800000ff067431 */ /* 0x000fe200000001ff */
[----:B------:R-:W-:Y:S01]  /*0190*/  MOV R7, RZ ;  /* 0x000000ff00077202 */ /* 0x000fe20000000f00 */
[----:B------:R-:W-:-:S04]  /*01a0*/  ULOP3.LUT UR8, UR6, 0x7ffffff0, URZ, 0xc0, !UPT ;  /* 0x7ffffff006087892 */ /* 0x000fc8000f8ec0ff */
[----:B------:R-:W-:Y:S02]  /*01b0*/  UIADD3 UR9, UPT, UPT, -UR8, URZ, URZ ;  /* 0x000000ff08097290 */ /* 0x000fe4000fffe1ff */
[----:B------:R-:W-:Y:S01]  /*01c0*/  MOV R8, UR8 ;  /* 0x0000000800087c02 */ /* 0x000fe20008000f00 */
[----:B0-----:R-:W-:-:S04]  /*01d0*/  UIADD3 UR4, UP1, UPT, UR4, 0x20, URZ ;  /* 0x0000002004047890 */ /* 0x001fc8000ff3e0ff */
[----:B------:R-:W-:Y:S02]  /*01e0*/  UIADD3.X UR5, UPT, UPT, URZ, UR5, URZ, UP1, !UPT ;  /* 0x00000005ff057290 */ /* 0x000fe40008ffe4ff */
[----:B------:R-:W-:-:S04]  /*01f0*/  MOV R4, UR4 ;  /* 0x0000000400047c02 */ /* 0x000fc80008000f00 */
[----:B------:R-:W-:-:S07]  /*0200*/  MOV R5, UR5 ;  /* 0x0000000500057c02 */ /* 0x000fce0008000f00 */
.L_x_2:
[----:B------:R-:W2:Y:S04]  /*0210*/  LDG.E R22, desc[UR10][R4.64+-0x20] ;  /* 0xffffe00a04167981 */ /* 0x000ea8000c1e1900 */
[----:B------:R-:W3:Y:S04]  /*0220*/  LDG.E R23, desc[UR10][R4.64+-0x1c] ;  /* 0xffffe40a04177981 */ /* 0x000ee8000c1e1900 */
[----:B------:R-:W4:Y:S04]  /*0230*/  LDG.E R24, desc[UR10][R4.64+-0x18] ;  /* 0xffffe80a04187981 */ /* 0x000f28000c1e1900 */
        /* <DEDUP_REMOVED lines=12> */
[----:B------:R0:W4:Y:S01]  /*0300*/  LDG.E R9, desc[UR10][R4.64+0x1c] ;  /* 0x00001c0a04097981 */ /* 0x000122000c1e1900 */
[----:B------:R-:W-:-:S04]  /*0310*/  UIADD3 UR9, UPT, UPT, UR9, 0x10, URZ ;  /* 0x0000001009097890 */ /* 0x000fc8000fffe0ff */
[----:B------:R-:W-:Y:S01]  /*0320*/  UISETP.NE.AND UP1, UPT, UR9, URZ, UPT ;  /* 0x000000ff0900728c */ /* 0x000fe2000bf25270 */
[----:B0-----:R-:W-:-:S04]  /*0330*/  IADD3 R4, P0, PT, R4, 0x40, RZ ;  /* 0x0000004004047810 */ /* 0x001fc80007f1e0ff */
[----:B------:R-:W-:Y:S01]  /*0340*/  IADD3.X R5, PT, PT, RZ, R5, RZ, P0, !PT ;  /* 0x00000005ff057210 */ /* 0x000fe200007fe4ff */
[-C--:B--2---:R-:W-:Y:S01]  /*0350*/  FFMA R22, R22, R6.reuse, R7 ;  /* 0x0000000616167223 */ /* 0x084fe20000000007 */
[----:B-----5:R-:W-:-:S04]  /*0360*/  FMUL R7, R0, R6 ;  /* 0x0000000600077220 */ /* 0x020fc80000400000 */
[----:B---3--:R-:W-:Y:S01]  /*0370*/  FFMA R22, R7, R23, R22 ;  /* 0x0000001707167223 */ /* 0x008fe20000000016 */
[----:B------:R-:W-:-:S04]  /*0380*/  FMUL R7, R0, R7 ;  /* 0x0000000700077220 */ /* 0x000fc80000400000 */
[----:B----4-:R-:W-:Y:S01]  /*0390*/  FFMA R22, R7, R24, R22 ;  /* 0x0000001807167223 */ /* 0x010fe20000000016 */
[----:B------:R-:W-:-:S04]  /*03a0*/  FMUL R7, R0, R7 ;  /* 0x0000000700077220 */ /* 0x000fc80000400000 */
[----:B------:R-:W-:Y:S01]  /*03b0*/  FFMA R21, R7, R21, R22 ;  /* 0x0000001507157223 */ /* 0x000fe20000000016 */
        /* <DEDUP_REMOVED lines=24> */
[----:B------:R-:W-:Y:S01]  /*0540*/  FMUL R6, R0, R11 ;  /* 0x0000000b00067220 */ /* 0x000fe20000400000 */
[----:B------:R-:W-:Y:S06]  /*0550*/  BRA.U UP1, `(.L_x_2) ;  /* 0xfffffffd012c7547 */ /* 0x000fec000b83ffff */
.L_x_1:
[----:B------:R-:W-:Y:S05]  /*0560*/  BRA.U !UP0, `(.L_x_0) ;  /* 0x0000000508047547 */ /* 0x000fea000b800000 */
[----:B------:R-:W-:Y:S02]  /*0570*/  UISETP.GE.U32.AND UP0, UPT, UR7, 0x8, UPT ;  /* 0x000000080700788c */ /* 0x000fe4000bf06070 */
[----:B------:R-:W-:-:S04]  /*0580*/  ULOP3.LUT UR5, UR6, 0x7, URZ, 0xc0, !UPT ;  /* 0x0000000706057892 */ /* 0x000fc8000f8ec0ff */
[----:B------:R-:W-:-:S03]  /*0590*/  UISETP.NE.AND UP1, UPT, UR5, URZ, UPT ;  /* 0x000000ff0500728c */ /* 0x000fc6000bf25270 */
[----:B------:R-:W-:Y:S08]  /*05a0*/  BRA.U !UP0, `(.L_x_3) ;  /* 0x00000001086c7547 */ /* 0x000ff0000b800000 */
[----:B------:R-:W0:Y:S02]  /*05b0*/  LDC.64 R4, c[0x0][0x390] ;  /* 0x0000e400ff047b82 */ /* 0x000e240000000a00 */
[----:B0-----:R-:W-:-:S05]  /*05c0*/  IMAD.WIDE.U32 R4, R8, 0x4, R4 ;  /* 0x0000000408047825 */ /* 0x001fca00078e0004 */
[----:B------:R-:W2:Y:S04]  /*05d0*/  LDG.E R9, desc[UR10][R4.64] ;  /* 0x0000000a04097981 */ /* 0x000ea8000c1e1900 */
[----:B------:R-:W3:Y:S04]  /*05e0*/  LDG.E R11, desc[UR10][R4.64+0x4] ;  /* 0x0000040a040b7981 */ /* 0x000ee8000c1e1900 */
[----:B------:R-:W4:Y:S04]  /*05f0*/  LDG.E R12, desc[UR10][R4.64+0x8] ;  /* 0x0000080a040c7981 */ /* 0x000f28000c1e1900 */
[----:B------:R-:W4:Y:S04]  /*0600*/  LDG.E R13, desc[UR10][R4.64+0xc] ;  /* 0x00000c0a040d7981 */ /* 0x000f28000c1e1900 */
[----:B------:R-:W4:Y:S04]  /*0610*/  LDG.E R14, desc[UR10][R4.64+0x10] ;  /* 0x0000100a040e7981 */ /* 0x000f28000c1e1900 */
[----:B------:R-:W4:Y:S04]  /*0620*/  LDG.E R15, desc[UR10][R4.64+0x14] ;  /* 0x0000140a040f7981 */ /* 0x000f28000c1e1900 */
[----:B------:R-:W4:Y:S04]  /*0630*/  LDG.E R16, desc[UR10][R4.64+0x18] ;  /* 0x0000180a04107981 */ /* 0x000f28000c1e1900 */
[----:B------:R0:W4:Y:S01]  /*0640*/  LDG.E R17, desc[UR10][R4.64+0x1c] ;  /* 0x00001c0a04117981 */ /* 0x000122000c1e1900 */
[----:B-----5:R-:W-:Y:S01]  /*0650*/  FMUL R10, R0, R6 ;  /* 0x00000006000a7220 */ /* 0x020fe20000400000 */
[----:B------:R-:W-:Y:S01]  /*0660*/  IADD3 R8, PT, PT, R8, 0x8, RZ ;  /* 0x0000000808087810 */ /* 0x000fe20007ffe0ff */
[----:B--2---:R-:W-:-:S02]  /*0670*/  FFMA R9, R6, R9, R7 ;  /* 0x0000000906097223 */ /* 0x004fc40000000007 */
[----:B------:R-:W-:Y:S02]  /*0680*/  FMUL R6, R0, R10 ;  /* 0x0000000a00067220 */ /* 0x000fe40000400000 */
[----:B---3--:R-:W-:Y:S02]  /*0690*/  FFMA R9, R10, R11, R9 ;  /* 0x0000000b0a097223 */ /* 0x008fe40000000009 */
[----:B------:R-:W-:Y:S02]  /*06a0*/  FMUL R10, R0, R6 ;  /* 0x00000006000a7220 */ /* 0x000fe40000400000 */
[----:B----4-:R-:W-:Y:S02]  /*06b0*/  FFMA R9, R6, R12, R9 ;  /* 0x0000000c06097223 */ /* 0x010fe40000000009 */
[----:B------:R-:W-:Y:S02]  /*06c0*/  FMUL R6, R0, R10 ;  /* 0x0000000a00067220 */ /* 0x000fe40000400000 */
[----:B------:R-:W-:-:S02]  /*06d0*/  FFMA R9, R10, R13, R9 ;  /* 0x0000000d0a097223 */ /* 0x000fc40000000009 */
[----:B------:R-:W-:Y:S02]  /*06e0*/  FMUL R10, R0, R6 ;  /* 0x00000006000a7220 */ /* 0x000fe40000400000 */
[----:B------:R-:W-:Y:S02]  /*06f0*/  FFMA R9, R6, R14, R9 ;  /* 0x0000000e06097223 */ /* 0x000fe40000000009 */
[----:B0-----:R-:W-:Y:S02]  /*0700*/  FMUL R4, R0, R10 ;  /* 0x0000000a00047220 */ /* 0x001fe40000400000 */
[----:B------:R-:W-:Y:S02]  /*0710*/  FFMA R9, R10, R15, R9 ;  /* 0x0000000f0a097223 */ /* 0x000fe40000000009 */
[----:B------:R-:W-:Y:S02]  /*0720*/  FMUL R10, R0, R4 ;  /* 0x00000004000a7220 */ /* 0x000fe40000400000 */
[----:B------:R-:W-:-:S02]  /*0730*/  FFMA R9, R4, R16, R9 ;  /* 0x0000001004097223 */ /* 0x000fc40000000009 */
[----:B------:R-:W-:Y:S02]  /*0740*/  FMUL R6, R0, R10 ;  /* 0x0000000a00067220 */ /* 0x000fe40000400000 */
[----:B------:R-:W-:-:S07]  /*0750*/  FFMA R7, R10, R17, R9 ;  /* 0x000000110a077223 */ /* 0x000fce0000000009 */
.L_x_3:
        /* <DEDUP_REMOVED lines=10> */
[----:B------:R-:W4:Y:S01]  /*0800*/  LDG.E R13, desc[UR10][R4.64+0xc] ;  /* 0x00000c0a040d7981 */ /* 0x000f22000c1e1900 */
        /* <DEDUP_REMOVED lines=8> */
[----:B------:R-:W-:-:S07]  /*0890*/  FFMA R7, R10, R13, R9 ;  /* 0x0000000d0a077223 */ /* 0x000fce0000000009 */
.L_x_4:
[----:B------:R-:W-:Y:S05]  /*08a0*/  BRA.U !UP1, `(.L_x_0) ;  /* 0x0000000109347547 */ /* 0x000fea000b800000 */
[----:B------:R-:W0:Y:S01]  /*08b0*/  LDC.64 R4, c[0x0][0x390] ;  /* 0x0000e400ff047b82 */ /* 0x000e220000000a00 */
[----:B------:R-:W-:Y:S01]  /*08c0*/  UIADD3 UR4, UPT, UPT, -UR4, URZ, URZ ;  /* 0x000000ff04047290 */ /* 0x000fe2000fffe1ff */
[----:B0-----:R-:W-:-:S11]  /*08d0*/  IMAD.WIDE.U32 R8, R8, 0x4, R4 ;  /* 0x0000000408087825 */ /* 0x001fd600078e0004 */
.L_x_5:
[----:B------:R-:W-:Y:S02]  /*08e0*/  MOV R4, R8 ;  /* 0x0000000800047202 */ /* 0x000fe40000000f00 */
[----:B------:R-:W-:-:S05]  /*08f0*/  MOV R5, R9 ;  /* 0x0000000900057202 */ /* 0x000fca0000000f00 */
[----:B------:R-:W2:Y:S01]  /*0900*/  LDG.E R4, desc[UR10][R4.64] ;  /* 0x0000000a04047981 */ /* 0x000ea2000c1e1900 */
[----:B------:R-:W-:Y:S01]  /*0910*/  UIADD3 UR4, UPT, UPT, UR4, 0x1, URZ ;  /* 0x0000000104047890 */ /* 0x000fe2000fffe0ff */
[----:B------:R-:W-:-:S03]  /*0920*/  IADD3 R8, P0, PT, R8, 0x4, RZ ;  /* 0x0000000408087810 */ /* 0x000fc60007f1e0ff */
[----:B------:R-:W-:Y:S01]  /*0930*/  UISETP.NE.AND UP0, UPT, UR4, URZ, UPT ;  /* 0x000000ff0400728c */ /* 0x000fe2000bf05270 */
[----:B------:R-:W-:Y:S01]  /*0940*/  IADD3.X R9, PT, PT, RZ, R9, RZ, P0, !PT ;  /* 0x00000009ff097210 */ /* 0x000fe200007fe4ff */
[-C--:B--2---:R-:W-:Y:S01]  /*0950*/  FFMA R7, R4, R6.reuse, R7 ;  /* 0x0000000604077223 */ /* 0x084fe20000000007 */
[----:B-----5:R-:W-:-:S06]  /*0960*/  FMUL R6, R0, R6 ;  /* 0x0000000600067220 */ /* 0x020fcc0000400000 */
[----:B------:R-:W-:Y:S05]  /*0970*/  BRA.U UP0, `(.L_x_5) ;  /* 0xfffffffd00d87547 */ /* 0x000fea000b83ffff */
.L_x_0:
[----:B------:R-:W-:Y:S01]  /*0980*/  STG.E desc[UR10][R2.64], R7 ;  /* 0x0000000702007986 */ /* 0x000fe2000c10190a */
[----:B------:R-:W-:Y:S05]  /*0990*/  EXIT ;  /* 0x000000000000794d */ /* 0x000fea0003800000 */
.L_x_6:
[----:B------:R-:W-:-:S00]  /*09a0*/  BRA `(.L_x_6) ;  /* 0xfffffffc00fc7947 */ /* 0x000fc0000383ffff */
[----:B------:R-:W-:-:S00]  /*09b0*/  NOP ;  /* 0x0000000000007918 */ /* 0x000fc00000000000 */
        /* <DEDUP_REMOVED lines=12> */
.L_x_7:


//--------------------- .nv.shared.reserved.0     --------------------------
	.section	.nv.shared.reserved.0,"aw",@nobits
	.weak		__nv_reservedSMEM_offset_0_alias
	.size		__nv_reservedSMEM_offset_0_alias, 0, 64
	.other		__nv_reservedSMEM_offset_0_alias,@"STO_CUDA_RESERVED_SHARED STV_DEFAULT"
__nv_reservedSMEM_offset_0_alias:
	.zero		0
	.zero		64


//--------------------- .nv.constant0._Z16compute_poly_gpuPfiS_i --------------------------
	.section	.nv.constant0._Z16compute_poly_gpuPfiS_i,"a",@progbits
	.sectionflags	@""
	.align	4
.nv.constant0._Z16compute_poly_gpuPfiS_i:
	.zero		924


//--------------------- SYMBOLS --------------------------

	.type		.nv.reservedSmem.offset0,@object
	.size		.nv.reservedSmem.offset0,0x4
